	.headerflags	@"EF_CUDA_TEXMODE_UNIFIED EF_CUDA_64BIT_ADDRESS EF_CUDA_ACCELERATORS EF_CUDA_SM90 EF_CUDA_VIRTUAL_SM(EF_CUDA_SM90)"
	.elftype	@"ET_EXEC"


//--------------------- .nv.info                  --------------------------
	.section	.nv.info,"",@"SHT_CUDA_INFO"
	.align	4


	//----- nvinfo : EIATTR_REGCOUNT
	.align		4
        /*0000*/ 	.byte	0x04, 0x2f
        /*0002*/ 	.short	(.L_1 - .L_0)
	.align		4
.L_0:
        /*0004*/ 	.word	index@(triton_poi_fused_convolution_relu_4)
        /*0008*/ 	.word	0x0000000c


	//----- nvinfo : EIATTR_MIN_STACK_SIZE
	.align		4
.L_1:
        /*000c*/ 	.byte	0x04, 0x12
        /*000e*/ 	.short	(.L_3 - .L_2)
	.align		4
.L_2:
        /*0010*/ 	.word	index@(triton_poi_fused_convolution_relu_4)
        /*0014*/ 	.word	0x00000000


	//----- nvinfo : EIATTR_FRAME_SIZE
	.align		4
.L_3:
        /*0018*/ 	.byte	0x04, 0x11
        /*001a*/ 	.short	(.L_5 - .L_4)
	.align		4
.L_4:
        /*001c*/ 	.word	index@(triton_poi_fused_convolution_relu_4)
        /*0020*/ 	.word	0x00000000


	//----- nvinfo : EIATTR_MIN_STACK_SIZE
	.align		4
.L_5:
        /*0024*/ 	.byte	0x04, 0x12
        /*0026*/ 	.short	(.L_7 - .L_6)
	.align		4
.L_6:
        /*0028*/ 	.word	index@(triton_poi_fused_convolution_relu_4)
        /*002c*/ 	.word	0x00000000
.L_7:


//--------------------- .nv.info.triton_poi_fused_convolution_relu_4 --------------------------
	.section	.nv.info.triton_poi_fused_convolution_relu_4,"",@"SHT_CUDA_INFO"
	.sectionflags	@""
	.align	4


	//----- nvinfo : EIATTR_CUDA_API_VERSION
	.align		4
        /*0000*/ 	.byte	0x04, 0x37
        /*0002*/ 	.short	(.L_9 - .L_8)
.L_8:
        /*0004*/ 	.word	0x0000007c


	//----- nvinfo : EIATTR_KPARAM_INFO
	.align		4
.L_9:
        /*0008*/ 	.byte	0x04, 0x17
        /*000a*/ 	.short	(.L_11 - .L_10)
.L_10:
        /*000c*/ 	.word	0x00000000
        /*0010*/ 	.short	0x0002
        /*0012*/ 	.short	0x0010
        /*0014*/ 	.byte	0x00, 0xf0, 0x11, 0x00


	//----- nvinfo : EIATTR_KPARAM_INFO
	.align		4
.L_11:
        /*0018*/ 	.byte	0x04, 0x17
        /*001a*/ 	.short	(.L_13 - .L_12)
.L_12:
        /*001c*/ 	.word	0x00000000
        /*0020*/ 	.short	0x0001
        /*0022*/ 	.short	0x0008
        /*0024*/ 	.byte	0x00, 0xf4, 0x21, 0x00


	//----- nvinfo : EIATTR_KPARAM_INFO
	.align		4
.L_13:
        /*0028*/ 	.byte	0x04, 0x17
        /*002a*/ 	.short	(.L_15 - .L_14)
.L_14:
        /*002c*/ 	.word	0x00000000
        /*0030*/ 	.short	0x0000
        /*0032*/ 	.short	0x0000
        /*0034*/ 	.byte	0x00, 0xf4, 0x21, 0x00


	//----- nvinfo : EIATTR_SPARSE_MMA_MASK
	.align		4
.L_15:
        /*0038*/ 	.byte	0x03, 0x50
        /*003a*/ 	.short	0x0000


	//----- nvinfo : EIATTR_MAXREG_COUNT
	.align		4
        /*003c*/ 	.byte	0x03, 0x1b
        /*003e*/ 	.short	0x00ff


	//----- nvinfo : EIATTR_EXIT_INSTR_OFFSETS
	.align		4
        /*0040*/ 	.byte	0x04, 0x1c
        /*0042*/ 	.short	(.L_17 - .L_16)


	//   ....[0]....
.L_16:
        /*0044*/ 	.word	0x000001b0


	//   ....[1]....
        /*0048*/ 	.word	0x000001d0


	//----- nvinfo : EIATTR_REQNTID
	.align		4
.L_17:
        /*004c*/ 	.byte	0x04, 0x10
        /*004e*/ 	.short	(.L_19 - .L_18)
.L_18:
        /*0050*/ 	.word	0x00000080
        /*0054*/ 	.word	0x00000001
        /*0058*/ 	.word	0x00000001


	//----- nvinfo : EIATTR_CBANK_PARAM_SIZE
	.align		4
.L_19:
        /*005c*/ 	.byte	0x03, 0x19
        /*005e*/ 	.short	0x0014


	//----- nvinfo : EIATTR_PARAM_CBANK
	.align		4
        /*0060*/ 	.byte	0x04, 0x0a
        /*0062*/ 	.short	(.L_21 - .L_20)
	.align		4
.L_20:
        /*0064*/ 	.word	index@(.nv.constant0.triton_poi_fused_convolution_relu_4)
        /*0068*/ 	.short	0x0210
        /*006a*/ 	.short	0x0014


	//----- nvinfo : EIATTR_SW_WAR
	.align		4
.L_21:
        /*006c*/ 	.byte	0x04, 0x36
        /*006e*/ 	.short	(.L_23 - .L_22)
.L_22:
        /*0070*/ 	.word	0x00000008
.L_23:


//--------------------- .nv.callgraph             --------------------------
	.section	.nv.callgraph,"",@"SHT_CUDA_CALLGRAPH"
	.align	4
	.sectionentsize	8
	.align		4
        /*0000*/ 	.word	0x00000000
	.align		4
        /*0004*/ 	.word	0xffffffff
	.align		4
        /*0008*/ 	.word	0x00000000
	.align		4
        /*000c*/ 	.word	0xfffffffe
	.align		4
        /*0010*/ 	.word	0x00000000
	.align		4
        /*0014*/ 	.word	0xfffffffd
	.align		4
        /*0018*/ 	.word	0x00000000
	.align		4
        /*001c*/ 	.word	0xfffffffc


//--------------------- .text.triton_poi_fused_convolution_relu_4 --------------------------
	.section	.text.triton_poi_fused_convolution_relu_4,"ax",@progbits
	.align	128
        .global         triton_poi_fused_convolution_relu_4
        .type           triton_poi_fused_convolution_relu_4,@function
        .size           triton_poi_fused_convolution_relu_4,(.L_x_1 - triton_poi_fused_convolution_relu_4)
        .other          triton_poi_fused_convolution_relu_4,@"STO_CUDA_ENTRY STV_DEFAULT"
triton_poi_fused_convolution_relu_4:
.text.triton_poi_fused_convolution_relu_4:
[----:B------:R-:W0:Y:S02]  /*0000*/  LDC R1, c[0x0][0x28] ;  /* 0x00000a00ff017b82 */ /* 0x000e240000000800 */
[----:B------:R-:W1:Y:S01]  /*0010*/  S2R R0, SR_TID.X ;  /* 0x0000000000007919 */ /* 0x000e620000002100 */
[----:B------:R-:W2:Y:S01]  /*0020*/  LDC.64 R2, c[0x0][0x210] ;  /* 0x00008400ff027b82 */ /* 0x000ea20000000a00 */
[----:B------:R-:W-:Y:S01]  /*0030*/  ULDC.64 UR4, c[0x0][0x208] ;  /* 0x0000820000047ab9 */ /* 0x000fe20000000a00 */
[----:B------:R-:W3:Y:S06]  /*0040*/  S2R R7, SR_CTAID.X ;  /* 0x0000000000077919 */ /* 0x000eec0000002500 */
[----:B------:R-:W4:Y:S01]  /*0050*/  LDC.64 R4, c[0x0][0x218] ;  /* 0x00008600ff047b82 */ /* 0x000f220000000a00 */
[----:B-1----:R-:W-:Y:S01]  /*0060*/  IMAD.SHL.U32 R0, R0, 0x2, RZ ;  /* 0x0000000200007824 */ /* 0x002fe200078e00ff */
[----:B---3--:R-:W-:-:S04]  /*0070*/  SHF.R.S32.HI R6, RZ, 0x17, R7 ;  /* 0x00000017ff067819 */ /* 0x008fc80000011407 */
[----:B------:R-:W-:-:S05]  /*0080*/  LOP3.LUT R0, R0, 0xfe, RZ, 0xc0, !PT ;  /* 0x000000fe00007812 */ /* 0x000fca00078ec0ff */
[----:B------:R-:W-:Y:S01]  /*0090*/  IMAD R7, R7, 0x100, R0 ;  /* 0x0000010007077824 */ /* 0x000fe200078e0200 */
[----:B------:R-:W-:-:S03]  /*00a0*/  SGXT R0, R6, 0x1 ;  /* 0x000000010600781a */ /* 0x000fc60000000200 */
[C---:B--2---:R-:W-:Y:S01]  /*00b0*/  IMAD.WIDE R2, R7.reuse, 0x4, R2 ;  /* 0x0000000407027825 */ /* 0x044fe200078e0202 */
[----:B------:R-:W-:Y:S02]  /*00c0*/  LEA.HI R0, R0, R7, RZ, 0x4 ;  /* 0x0000000700007211 */ /* 0x000fe400078f20ff */
[----:B------:R-:W-:Y:S02]  /*00d0*/  ISETP.GE.AND P2, PT, R7, 0x3840, PT ;  /* 0x000038400700780c */ /* 0x000fe40003f46270 */
[----:B------:R-:W-:-:S05]  /*00e0*/  LOP3.LUT R0, R0, 0xfffffff0, RZ, 0xc0, !PT ;  /* 0xfffffff000007812 */ /* 0x000fca00078ec0ff */
[----:B------:R-:W-:Y:S01]  /*00f0*/  IMAD.IADD R9, R7, 0x1, -R0 ;  /* 0x0000000107097824 */ /* 0x000fe200078e0a00 */
[----:B------:R-:W-:-:S03]  /*0100*/  CS2R R6, SRZ ;  /* 0x0000000000067805 */ /* 0x000fc6000001ff00 */
[----:B----4-:R-:W-:Y:S01]  /*0110*/  IMAD.WIDE R4, R9, 0x4, R4 ;  /* 0x0000000409047825 */ /* 0x010fe200078e0204 */
[----:B------:R-:W-:Y:S02]  /*0120*/  CS2R R8, SRZ ;  /* 0x0000000000087805 */ /* 0x000fe4000001ff00 */
[----:B------:R-:W2:Y:S04]  /*0130*/  @!P2 LDG.E.64 R6, desc[UR4][R2.64] ;  /* 0x000000040206a981 */ /* 0x000ea8000c1e1b00 */
[----:B------:R-:W2:Y:S02]  /*0140*/  @!P2 LDG.E.EL.64 R8, desc[UR4][R4.64] ;  /* 0x000000040408a981 */ /* 0x000ea4000c2e1b00 */
[----:B--2---:R-:W-:Y:S01]  /*0150*/  FSETP.GEU.AND P0, PT, R6, -R8, PT ;  /* 0x800000080600720b */ /* 0x004fe20003f0e000 */
[----:B------:R-:W-:Y:S01]  /*0160*/  FADD R6, R8, R6 ;  /* 0x0000000608067221 */ /* 0x000fe20000000000 */
[----:B------:R-:W-:Y:S01]  /*0170*/  FADD R0, R9, R7 ;  /* 0x0000000709007221 */ /* 0x000fe20000000000 */
[----:B------:R-:W-:-:S03]  /*0180*/  FSETP.GEU.AND P1, PT, R7, -R9, PT ;  /* 0x800000090700720b */ /* 0x000fc60003f2e000 */
[----:B------:R-:W-:Y:S02]  /*0190*/  FSEL R6, R6, RZ, P0 ;  /* 0x000000ff06067208 */ /* 0x000fe40000000000 */
[----:B------:R-:W-:Y:S01]  /*01a0*/  FSEL R7, R0, RZ, P1 ;  /* 0x000000ff00077208 */ /* 0x000fe20000800000 */
[----:B------:R-:W-:Y:S07]  /*01b0*/  @P2 EXIT ;  /* 0x000000000000294d */ /* 0x000fee0003800000 */
[----:B------:R-:W-:Y:S01]  /*01c0*/  STG.E.64 desc[UR4][R2.64], R6 ;  /* 0x0000000602007986 */ /* 0x000fe2000c101b04 */
[----:B------:R-:W-:Y:S05]  /*01d0*/  EXIT ;  /* 0x000000000000794d */ /* 0x000fea0003800000 */
.L_x_0:
[----:B------:R-:W-:-:S00]  /*01e0*/  BRA `(.L_x_0) ;  /* 0xfffffffc00fc7947 */ /* 0x000fc0000383ffff */
[----:B------:R-:W-:-:S00]  /*01f0*/  NOP ;  /* 0x0000000000007918 */ /* 0x000fc00000000000 */
        /* <DEDUP_REMOVED lines=8> */
.L_x_1:


//--------------------- .nv.constant0.triton_poi_fused_convolution_relu_4 --------------------------
	.section	.nv.constant0.triton_poi_fused_convolution_relu_4,"a",@progbits
	.sectionflags	@""
	.align	4
.nv.constant0.triton_poi_fused_convolution_relu_4:
	.zero		548
